//
// Generated by NVIDIA NVVM Compiler
//
// Compiler Build ID: CL-36424714
// Cuda compilation tools, release 13.0, V13.0.88
// Based on NVVM 20.0.0
//

.version 9.0
.target sm_100
.address_size 64

	// .globl	_Z6matMulPiS_S_ii
// _ZZ6matMulPiS_S_iiE1A has been demoted
// _ZZ6matMulPiS_S_iiE1B has been demoted

.visible .entry _Z6matMulPiS_S_ii(
	.param .u64 .ptr .align 1 _Z6matMulPiS_S_ii_param_0,
	.param .u64 .ptr .align 1 _Z6matMulPiS_S_ii_param_1,
	.param .u64 .ptr .align 1 _Z6matMulPiS_S_ii_param_2,
	.param .u32 _Z6matMulPiS_S_ii_param_3,
	.param .u32 _Z6matMulPiS_S_ii_param_4
)
{
	.reg .pred 	%p<11>;
	.reg .b32 	%r<166>;
	.reg .b64 	%rd<13>;
	// demoted variable
	.shared .align 4 .b8 _ZZ6matMulPiS_S_iiE1A[4096];
	// demoted variable
	.shared .align 4 .b8 _ZZ6matMulPiS_S_iiE1B[4096];
	ld.param.u64 	%rd3, [_Z6matMulPiS_S_ii_param_0];
	ld.param.u64 	%rd4, [_Z6matMulPiS_S_ii_param_1];
	ld.param.u64 	%rd5, [_Z6matMulPiS_S_ii_param_2];
	ld.param.u32 	%r44, [_Z6matMulPiS_S_ii_param_3];
	ld.param.u32 	%r45, [_Z6matMulPiS_S_ii_param_4];
	mov.u32 	%r1, %tid.x;
	mov.u32 	%r2, %tid.y;
	mov.u32 	%r47, %ctaid.x;
	mov.u32 	%r48, %ctaid.y;
	mad.lo.s32 	%r3, %r45, %r48, %r1;
	mad.lo.s32 	%r4, %r45, %r47, %r2;
	div.s32 	%r5, %r44, %r45;
	setp.lt.s32 	%p1, %r5, 1;
	mov.b32 	%r164, 0;
	@%p1 bra 	$L__BB0_15;
	mad.lo.s32 	%r6, %r3, %r44, %r1;
	mul.lo.s32 	%r7, %r45, %r2;
	and.b32  	%r8, %r45, 7;
	and.b32  	%r9, %r45, 3;
	and.b32  	%r10, %r45, 2147483640;
	and.b32  	%r11, %r45, 1;
	neg.s32 	%r12, %r10;
	shl.b32 	%r13, %r45, 5;
	shl.b32 	%r50, %r7, 2;
	mov.u32 	%r51, _ZZ6matMulPiS_S_iiE1A;
	add.s32 	%r52, %r50, %r51;
	add.s32 	%r14, %r52, 16;
	shl.b32 	%r15, %r45, 2;
	cvta.to.global.u64 	%rd1, %rd3;
	cvta.to.global.u64 	%rd2, %rd4;
	mov.b32 	%r149, 0;
	mov.u32 	%r164, %r149;
$L__BB0_2:
	setp.lt.s32 	%p2, %r45, 1;
	mul.lo.s32 	%r53, %r149, %r45;
	add.s32 	%r54, %r6, %r53;
	mul.wide.s32 	%rd6, %r54, 4;
	add.s64 	%rd7, %rd1, %rd6;
	ld.global.u32 	%r55, [%rd7];
	add.s32 	%r56, %r7, %r1;
	shl.b32 	%r57, %r56, 2;
	mov.u32 	%r58, _ZZ6matMulPiS_S_iiE1A;
	add.s32 	%r59, %r58, %r57;
	st.shared.u32 	[%r59], %r55;
	add.s32 	%r60, %r53, %r2;
	mad.lo.s32 	%r61, %r60, %r44, %r4;
	mul.wide.s32 	%rd8, %r61, 4;
	add.s64 	%rd9, %rd2, %rd8;
	ld.global.u32 	%r62, [%rd9];
	mov.u32 	%r63, _ZZ6matMulPiS_S_iiE1B;
	add.s32 	%r64, %r63, %r57;
	st.shared.u32 	[%r64], %r62;
	bar.sync 	0;
	@%p2 bra 	$L__BB0_14;
	setp.lt.u32 	%p3, %r45, 8;
	mov.b32 	%r159, 0;
	@%p3 bra 	$L__BB0_6;
	shl.b32 	%r67, %r1, 2;
	add.s32 	%r152, %r63, %r67;
	mov.u32 	%r151, %r14;
	mov.u32 	%r153, %r12;
$L__BB0_5:
	.pragma "nounroll";
	ld.shared.u32 	%r69, [%r151+-16];
	ld.shared.u32 	%r70, [%r152];
	mad.lo.s32 	%r71, %r70, %r69, %r164;
	ld.shared.u32 	%r72, [%r151+-12];
	add.s32 	%r73, %r152, %r15;
	ld.shared.u32 	%r74, [%r73];
	mad.lo.s32 	%r75, %r74, %r72, %r71;
	ld.shared.u32 	%r76, [%r151+-8];
	add.s32 	%r77, %r73, %r15;
	ld.shared.u32 	%r78, [%r77];
	mad.lo.s32 	%r79, %r78, %r76, %r75;
	ld.shared.u32 	%r80, [%r151+-4];
	add.s32 	%r81, %r77, %r15;
	ld.shared.u32 	%r82, [%r81];
	mad.lo.s32 	%r83, %r82, %r80, %r79;
	ld.shared.u32 	%r84, [%r151];
	add.s32 	%r85, %r81, %r15;
	ld.shared.u32 	%r86, [%r85];
	mad.lo.s32 	%r87, %r86, %r84, %r83;
	ld.shared.u32 	%r88, [%r151+4];
	add.s32 	%r89, %r85, %r15;
	ld.shared.u32 	%r90, [%r89];
	mad.lo.s32 	%r91, %r90, %r88, %r87;
	ld.shared.u32 	%r92, [%r151+8];
	add.s32 	%r93, %r89, %r15;
	ld.shared.u32 	%r94, [%r93];
	mad.lo.s32 	%r95, %r94, %r92, %r91;
	ld.shared.u32 	%r96, [%r151+12];
	add.s32 	%r97, %r93, %r15;
	ld.shared.u32 	%r98, [%r97];
	mad.lo.s32 	%r164, %r98, %r96, %r95;
	add.s32 	%r153, %r153, 8;
	add.s32 	%r152, %r152, %r13;
	add.s32 	%r151, %r151, 32;
	setp.ne.s32 	%p4, %r153, 0;
	mov.u32 	%r159, %r10;
	@%p4 bra 	$L__BB0_5;
$L__BB0_6:
	setp.eq.s32 	%p5, %r8, 0;
	@%p5 bra 	$L__BB0_14;
	add.s32 	%r100, %r8, -1;
	setp.lt.u32 	%p6, %r100, 3;
	@%p6 bra 	$L__BB0_9;
	add.s32 	%r101, %r159, %r7;
	shl.b32 	%r102, %r101, 2;
	mov.u32 	%r103, _ZZ6matMulPiS_S_iiE1A;
	add.s32 	%r104, %r103, %r102;
	ld.shared.u32 	%r105, [%r104];
	mad.lo.s32 	%r106, %r159, %r45, %r1;
	shl.b32 	%r107, %r106, 2;
	mov.u32 	%r108, _ZZ6matMulPiS_S_iiE1B;
	add.s32 	%r109, %r108, %r107;
	ld.shared.u32 	%r110, [%r109];
	mad.lo.s32 	%r111, %r110, %r105, %r164;
	ld.shared.u32 	%r112, [%r104+4];
	add.s32 	%r113, %r109, %r15;
	ld.shared.u32 	%r114, [%r113];
	mad.lo.s32 	%r115, %r114, %r112, %r111;
	ld.shared.u32 	%r116, [%r104+8];
	add.s32 	%r117, %r113, %r15;
	ld.shared.u32 	%r118, [%r117];
	mad.lo.s32 	%r119, %r118, %r116, %r115;
	ld.shared.u32 	%r120, [%r104+12];
	add.s32 	%r121, %r117, %r15;
	ld.shared.u32 	%r122, [%r121];
	mad.lo.s32 	%r164, %r122, %r120, %r119;
	add.s32 	%r159, %r159, 4;
$L__BB0_9:
	setp.eq.s32 	%p7, %r9, 0;
	@%p7 bra 	$L__BB0_14;
	setp.eq.s32 	%p8, %r9, 1;
	@%p8 bra 	$L__BB0_12;
	add.s32 	%r124, %r159, %r7;
	shl.b32 	%r125, %r124, 2;
	mov.u32 	%r126, _ZZ6matMulPiS_S_iiE1A;
	add.s32 	%r127, %r126, %r125;
	ld.shared.u32 	%r128, [%r127];
	mad.lo.s32 	%r129, %r159, %r45, %r1;
	shl.b32 	%r130, %r129, 2;
	mov.u32 	%r131, _ZZ6matMulPiS_S_iiE1B;
	add.s32 	%r132, %r131, %r130;
	ld.shared.u32 	%r133, [%r132];
	mad.lo.s32 	%r134, %r133, %r128, %r164;
	ld.shared.u32 	%r135, [%r127+4];
	add.s32 	%r136, %r132, %r15;
	ld.shared.u32 	%r137, [%r136];
	mad.lo.s32 	%r164, %r137, %r135, %r134;
	add.s32 	%r159, %r159, 2;
$L__BB0_12:
	setp.eq.s32 	%p9, %r11, 0;
	@%p9 bra 	$L__BB0_14;
	add.s32 	%r138, %r159, %r7;
	shl.b32 	%r139, %r138, 2;
	mov.u32 	%r140, _ZZ6matMulPiS_S_iiE1A;
	add.s32 	%r141, %r140, %r139;
	ld.shared.u32 	%r142, [%r141];
	mad.lo.s32 	%r143, %r159, %r45, %r1;
	shl.b32 	%r144, %r143, 2;
	mov.u32 	%r145, _ZZ6matMulPiS_S_iiE1B;
	add.s32 	%r146, %r145, %r144;
	ld.shared.u32 	%r147, [%r146];
	mad.lo.s32 	%r164, %r147, %r142, %r164;
$L__BB0_14:
	bar.sync 	0;
	add.s32 	%r149, %r149, 1;
	setp.ne.s32 	%p10, %r149, %r5;
	@%p10 bra 	$L__BB0_2;
$L__BB0_15:
	cvta.to.global.u64 	%rd10, %rd5;
	mad.lo.s32 	%r148, %r3, %r44, %r4;
	mul.wide.s32 	%rd11, %r148, 4;
	add.s64 	%rd12, %rd10, %rd11;
	st.global.u32 	[%rd12], %r164;
	ret;

}


// ===== COMPILED SASS (sm_100) =====

	.target	sm_100

	.elftype	@"ET_EXEC"


//--------------------- .note.nv.tkinfo           --------------------------
	.section	.note.nv.tkinfo,"",@"SHT_NOTE"
	.sectionflags	@"SHF_NOTE_NV_TKINFO"
	.tkinfo
        /*0018*/ 	.word	0x00000002
        /*0030*/ 	.string	""
        /*0030*/ 	.string	"ptxas"
        /*0030*/ 	.string	"Cuda compilation tools, release 13.0, V13.0.88"
        /*0030*/ 	.string	"Build cuda_13.0.r13.0/compiler.36424714_0"
        /*0030*/ 	.string	"-arch sm_100 -m 64 "



//--------------------- .note.nv.cuinfo           --------------------------
	.section	.note.nv.cuinfo,"",@"SHT_NOTE"
	.sectionflags	@"SHF_NOTE_NV_CUINFO"
        /*0018*/ 	.short	0x0002
        /*001a*/ 	.short	0x0064
        /*001c*/ 	.short	0x0082
	.zero		2


//--------------------- .nv.info                  --------------------------
	.section	.nv.info,"",@"SHT_CUDA_INFO"
	.align	4


	//----- nvinfo : EIATTR_REGCOUNT
	.align		4
        /*0000*/ 	.byte	0x04, 0x2f
        /*0002*/ 	.short	(.L_1 - .L_0)
	.align		4
.L_0:
        /*0004*/ 	.word	index@(_Z6matMulPiS_S_ii)
        /*0008*/ 	.word	0x0000001f


	//----- nvinfo : EIATTR_FRAME_SIZE
	.align		4
.L_1:
        /*000c*/ 	.byte	0x04, 0x11
        /*000e*/ 	.short	(.L_3 - .L_2)
	.align		4
.L_2:
        /*0010*/ 	.word	index@(_Z6matMulPiS_S_ii)
        /*0014*/ 	.word	0x00000000


	//----- nvinfo : EIATTR_MIN_STACK_SIZE
	.align		4
.L_3:
        /*0018*/ 	.byte	0x04, 0x12
        /*001a*/ 	.short	(.L_5 - .L_4)
	.align		4
.L_4:
        /*001c*/ 	.word	index@(_Z6matMulPiS_S_ii)
        /*0020*/ 	.word	0x00000000
.L_5:


//--------------------- .nv.compat                --------------------------
	.section	.nv.compat,"",@"SHT_CUDA_COMPAT_INFO"
	.align	4
        /*0000*/ 	.byte	0x02, 0x09, 0x00, 0x00, 0x02, 0x02, 0x01, 0x00, 0x02, 0x05, 0x05, 0x00, 0x03, 0x07, 0x01, 0x01
        /*0010*/ 	.byte	0x02, 0x03, 0x00, 0x00, 0x02, 0x06, 0x01, 0x00, 0x04, 0x0b, 0x08, 0x00, 0x09, 0x00, 0x00, 0x00
        /*0020*/ 	.byte	0x00, 0x00, 0x00, 0x00


//--------------------- .nv.info._Z6matMulPiS_S_ii --------------------------
	.section	.nv.info._Z6matMulPiS_S_ii,"",@"SHT_CUDA_INFO"
	.sectionflags	@""
	.align	4


	//----- nvinfo : EIATTR_CUDA_API_VERSION
	.align		4
        /*0000*/ 	.byte	0x04, 0x37
        /*0002*/ 	.short	(.L_7 - .L_6)
.L_6:
        /*0004*/ 	.word	0x00000082


	//----- nvinfo : EIATTR_KPARAM_INFO
	.align		4
.L_7:
        /*0008*/ 	.byte	0x04, 0x17
        /*000a*/ 	.short	(.L_9 - .L_8)
.L_8:
        /*000c*/ 	.word	0x00000000
        /*0010*/ 	.short	0x0004
        /*0012*/ 	.short	0x001c
        /*0014*/ 	.byte	0x00, 0xf0, 0x11, 0x00


	//----- nvinfo : EIATTR_KPARAM_INFO
	.align		4
.L_9:
        /*0018*/ 	.byte	0x04, 0x17
        /*001a*/ 	.short	(.L_11 - .L_10)
.L_10:
        /*001c*/ 	.word	0x00000000
        /*0020*/ 	.short	0x0003
        /*0022*/ 	.short	0x0018
        /*0024*/ 	.byte	0x00, 0xf0, 0x11, 0x00


	//----- nvinfo : EIATTR_KPARAM_INFO
	.align		4
.L_11:
        /*0028*/ 	.byte	0x04, 0x17
        /*002a*/ 	.short	(.L_13 - .L_12)
.L_12:
        /*002c*/ 	.word	0x00000000
        /*0030*/ 	.short	0x0002
        /*0032*/ 	.short	0x0010
        /*0034*/ 	.byte	0x00, 0xf5, 0x21, 0x00


	//----- nvinfo : EIATTR_KPARAM_INFO
	.align		4
.L_13:
        /*0038*/ 	.byte	0x04, 0x17
        /*003a*/ 	.short	(.L_15 - .L_14)
.L_14:
        /*003c*/ 	.word	0x00000000
        /*0040*/ 	.short	0x0001
        /*0042*/ 	.short	0x0008
        /*0044*/ 	.byte	0x00, 0xf5, 0x21, 0x00


	//----- nvinfo : EIATTR_KPARAM_INFO
	.align		4
.L_15:
        /*0048*/ 	.byte	0x04, 0x17
        /*004a*/ 	.short	(.L_17 - .L_16)
.L_16:
        /*004c*/ 	.word	0x00000000
        /*0050*/ 	.short	0x0000
        /*0052*/ 	.short	0x0000
        /*0054*/ 	.byte	0x00, 0xf5, 0x21, 0x00


	//----- nvinfo : EIATTR_SPARSE_MMA_MASK
	.align		4
.L_17:
        /*0058*/ 	.byte	0x03, 0x50
        /*005a*/ 	.short	0x0000


	//----- nvinfo : EIATTR_MAXREG_COUNT
	.align		4
        /*005c*/ 	.byte	0x03, 0x1b
        /*005e*/ 	.short	0x00ff


	//----- nvinfo : EIATTR_NUM_BARRIERS
	.align		4
        /*0060*/ 	.byte	0x02, 0x4c
        /*0062*/ 	.byte	0x01
	.zero		1


	//----- nvinfo : EIATTR_MERCURY_ISA_VERSION
	.align		4
        /*0064*/ 	.byte	0x03, 0x5f
        /*0066*/ 	.short	0x0101


	//----- nvinfo : EIATTR_VRC_CTA_INIT_COUNT
	.align		4
        /*0068*/ 	.byte	0x02, 0x4a
	.zero		1
	.zero		1


	//----- nvinfo : EIATTR_EXIT_INSTR_OFFSETS
	.align		4
        /*006c*/ 	.byte	0x04, 0x1c
        /*006e*/ 	.short	(.L_19 - .L_18)


	//   ....[0]....
.L_18:
        /*0070*/ 	.word	0x00000ac0


	//----- nvinfo : EIATTR_CBANK_PARAM_SIZE
	.align		4
.L_19:
        /*0074*/ 	.byte	0x03, 0x19
        /*0076*/ 	.short	0x0020


	//----- nvinfo : EIATTR_PARAM_CBANK
	.align		4
        /*0078*/ 	.byte	0x04, 0x0a
        /*007a*/ 	.short	(.L_21 - .L_20)
	.align		4
.L_20:
        /*007c*/ 	.word	index@(.nv.constant0._Z6matMulPiS_S_ii)
        /*0080*/ 	.short	0x0380
        /*0082*/ 	.short	0x0020


	//----- nvinfo : EIATTR_SW_WAR
	.align		4
.L_21:
        /*0084*/ 	.byte	0x04, 0x36
        /*0086*/ 	.short	(.L_23 - .L_22)
.L_22:
        /*0088*/ 	.word	0x00000008
.L_23:


//--------------------- .nv.callgraph             --------------------------
	.section	.nv.callgraph,"",@"SHT_CUDA_CALLGRAPH"
	.align	4
	.sectionentsize	8
	.align		4
        /*0000*/ 	.word	0x00000000
	.align		4
        /*0004*/ 	.word	0xffffffff
	.align		4
        /*0008*/ 	.word	0x00000000
	.align		4
        /*000c*/ 	.word	0xfffffffe
	.align		4
        /*0010*/ 	.word	0x00000000
	.align		4
        /*0014*/ 	.word	0xfffffffd
	.align		4
        /*0018*/ 	.word	0x00000000
	.align		4
        /*001c*/ 	.word	0xfffffffc


//--------------------- .text._Z6matMulPiS_S_ii   --------------------------
	.section	.text._Z6matMulPiS_S_ii,"ax",@progbits
	.align	128
        .global         _Z6matMulPiS_S_ii
        .type           _Z6matMulPiS_S_ii,@function
        .size           _Z6matMulPiS_S_ii,(.L_x_8 - _Z6matMulPiS_S_ii)
        .other          _Z6matMulPiS_S_ii,@"STO_CUDA_ENTRY STV_DEFAULT"
_Z6matMulPiS_S_ii:
.text._Z6matMulPiS_S_ii:
[----:B------:R-:W-:Y:S08]  /*0000*/  LDC R1, c[0x0][0x37c] ;  /* 0x0000df00ff017b82 */ /* 0x000ff00000000800 */
[----:B------:R-:W0:Y:S01]  /*0010*/  LDC.64 R2, c[0x0][0x398] ;  /* 0x0000e600ff027b82 */ /* 0x000e220000000a00 */
[----:B------:R-:W1:Y:S01]  /*0020*/  S2R R8, SR_TID.Y ;  /* 0x0000000000087919 */ /* 0x000e620000002200 */
[----:B------:R-:W2:Y:S01]  /*0030*/  LDCU.64 UR8, c[0x0][0x358] ;  /* 0x00006b00ff0877ac */ /* 0x000ea20008000a00 */
[----:B------:R-:W-:-:S05]  /*0040*/  MOV R18, RZ ;  /* 0x000000ff00127202 */ /* 0x000fca0000000f00 */
[----:B------:R-:W-:Y:S08]  /*0050*/  S2UR UR5, SR_CTAID.Y ;  /* 0x00000000000579c3 */ /* 0x000ff00000002600 */
[----:B------:R-:W1:Y:S01]  /*0060*/  S2UR UR4, SR_CTAID.X ;  /* 0x00000000000479c3 */ /* 0x000e620000002500 */
[----:B0-----:R-:W-:-:S04]  /*0070*/  IABS R7, R3 ;  /* 0x0000000300077213 */ /* 0x001fc80000000000 */
[----:B------:R-:W0:Y:S01]  /*0080*/  I2F.RP R0, R7 ;  /* 0x0000000700007306 */ /* 0x000e220000209400 */
[----:B-1----:R-:W-:-:S07]  /*0090*/  IMAD R13, R3, UR4, R8 ;  /* 0x00000004030d7c24 */ /* 0x002fce000f8e0208 */
[----:B0-----:R-:W0:Y:S02]  /*00a0*/  MUFU.RCP R0, R0 ;  /* 0x0000000000007308 */ /* 0x001e240000001000 */
[----:B0-----:R-:W-:-:S06]  /*00b0*/  IADD3 R4, PT, PT, R0, 0xffffffe, RZ ;  /* 0x0ffffffe00047810 */ /* 0x001fcc0007ffe0ff */
[----:B------:R0:W1:Y:S02]  /*00c0*/  F2I.FTZ.U32.TRUNC.NTZ R5, R4 ;  /* 0x0000000400057305 */ /* 0x000064000021f000 */
[----:B0-----:R-:W-:Y:S02]  /*00d0*/  HFMA2 R4, -RZ, RZ, 0, 0 ;  /* 0x00000000ff047431 */ /* 0x001fe400000001ff */
[----:B-1----:R-:W-:-:S04]  /*00e0*/  IMAD.MOV R6, RZ, RZ, -R5 ;  /* 0x000000ffff067224 */ /* 0x002fc800078e0a05 */
[----:B------:R-:W-:Y:S01]  /*00f0*/  IMAD R9, R6, R7, RZ ;  /* 0x0000000706097224 */ /* 0x000fe200078e02ff */
[----:B------:R-:W-:-:S03]  /*0100*/  IABS R6, R2 ;  /* 0x0000000200067213 */ /* 0x000fc60000000000 */
[----:B------:R-:W-:Y:S01]  /*0110*/  IMAD.HI.U32 R5, R5, R9, R4 ;  /* 0x0000000905057227 */ /* 0x000fe200078e0004 */
[----:B------:R-:W-:-:S04]  /*0120*/  LOP3.LUT R4, R2, R3, RZ, 0x3c, !PT ;  /* 0x0000000302047212 */ /* 0x000fc800078e3cff */
[----:B------:R-:W-:Y:S01]  /*0130*/  ISETP.GE.AND P1, PT, R4, RZ, PT ;  /* 0x000000ff0400720c */ /* 0x000fe20003f26270 */
[----:B------:R-:W-:-:S04]  /*0140*/  IMAD.HI.U32 R9, R5, R6, RZ ;  /* 0x0000000605097227 */ /* 0x000fc800078e00ff */
[----:B------:R-:W-:-:S04]  /*0150*/  IMAD.MOV R0, RZ, RZ, -R9 ;  /* 0x000000ffff007224 */ /* 0x000fc800078e0a09 */
[----:B------:R-:W-:-:S05]  /*0160*/  IMAD R0, R7, R0, R6 ;  /* 0x0000000007007224 */ /* 0x000fca00078e0206 */
[----:B------:R-:W-:-:S13]  /*0170*/  ISETP.GT.U32.AND P2, PT, R7, R0, PT ;  /* 0x000000000700720c */ /* 0x000fda0003f44070 */
[-C--:B------:R-:W-:Y:S01]  /*0180*/  @!P2 IADD3 R0, PT, PT, R0, -R7.reuse, RZ ;  /* 0x800000070000a210 */ /* 0x080fe20007ffe0ff */
[----:B------:R-:W-:Y:S01]  /*0190*/  @!P2 VIADD R9, R9, 0x1 ;  /* 0x000000010909a836 */ /* 0x000fe20000000000 */
[----:B------:R-:W-:Y:S02]  /*01a0*/  ISETP.NE.AND P2, PT, R3, RZ, PT ;  /* 0x000000ff0300720c */ /* 0x000fe40003f45270 */
[----:B------:R-:W-:Y:S02]  /*01b0*/  ISETP.GE.U32.AND P0, PT, R0, R7, PT ;  /* 0x000000070000720c */ /* 0x000fe40003f06070 */
[----:B------:R-:W0:Y:S11]  /*01c0*/  S2R R0, SR_TID.X ;  /* 0x0000000000007919 */ /* 0x000e360000002100 */
[----:B------:R-:W-:-:S05]  /*01d0*/  @P0 IADD3 R9, PT, PT, R9, 0x1, RZ ;  /* 0x0000000109090810 */ /* 0x000fca0007ffe0ff */
[----:B------:R-:W-:Y:S01]  /*01e0*/  @!P1 IMAD.MOV R9, RZ, RZ, -R9 ;  /* 0x000000ffff099224 */ /* 0x000fe200078e0a09 */
[----:B------:R-:W-:-:S04]  /*01f0*/  @!P2 LOP3.LUT R9, RZ, R3, RZ, 0x33, !PT ;  /* 0x00000003ff09a212 */ /* 0x000fc800078e33ff */
[----:B------:R-:W-:Y:S01]  /*0200*/  ISETP.GE.AND P0, PT, R9, 0x1, PT ;  /* 0x000000010900780c */ /* 0x000fe20003f06270 */
[----:B0-----:R-:W-:-:S12]  /*0210*/  IMAD R11, R3, UR5, R0 ;  /* 0x00000005030b7c24 */ /* 0x001fd8000f8e0200 */
[----:B--2---:R-:W-:Y:S05]  /*0220*/  @!P0 BRA `(.L_x_0) ;  /* 0x0000000800148947 */ /* 0x004fea0003800000 */
[----:B------:R-:W0:Y:S01]  /*0230*/  S2UR UR5, SR_CgaCtaId ;  /* 0x00000000000579c3 */ /* 0x000e220000008800 */
[----:B------:R-:W-:Y:S01]  /*0240*/  UMOV UR4, 0x400 ;  /* 0x0000040000047882 */ /* 0x000fe20000000000 */
[----:B------:R-:W-:Y:S01]  /*0250*/  IMAD R15, R8, R3, RZ ;  /* 0x00000003080f7224 */ /* 0x000fe200078e02ff */
[----:B------:R-:W-:Y:S01]  /*0260*/  LOP3.LUT R12, R3, 0x7ffffff8, RZ, 0xc0, !PT ;  /* 0x7ffffff8030c7812 */ /* 0x000fe200078ec0ff */
[----:B------:R-:W-:Y:S01]  /*0270*/  IMAD R10, R11, R2, R0 ;  /* 0x000000020b0a7224 */ /* 0x000fe200078e0200 */
[C---:B------:R-:W-:Y:S01]  /*0280*/  LOP3.LUT R20, R3.reuse, 0x7, RZ, 0xc0, !PT ;  /* 0x0000000703147812 */ /* 0x040fe200078ec0ff */
[----:B------:R-:W-:Y:S01]  /*0290*/  IMAD.MOV.U32 R18, RZ, RZ, RZ ;  /* 0x000000ffff127224 */ /* 0x000fe200078e00ff */
[----:B------:R-:W-:Y:S02]  /*02a0*/  LOP3.LUT R14, R3, 0x3, RZ, 0xc0, !PT ;  /* 0x00000003030e7812 */ /* 0x000fe400078ec0ff */
[----:B------:R-:W-:Y:S01]  /*02b0*/  IADD3 R16, PT, PT, -R12, RZ, RZ ;  /* 0x000000ff0c107210 */ /* 0x000fe20007ffe1ff */
[----:B0-----:R-:W-:-:S06]  /*02c0*/  ULEA UR4, UR5, UR4, 0x18 ;  /* 0x0000000405047291 */ /* 0x001fcc000f8ec0ff */
[----:B------:R-:W-:Y:S01]  /*02d0*/  LEA R17, R15, UR4, 0x2 ;  /* 0x000000040f117c11 */ /* 0x000fe2000f8e10ff */
[----:B------:R-:W-:-:S04]  /*02e0*/  UMOV UR4, URZ ;  /* 0x000000ff00047c82 */ /* 0x000fc80008000000 */
[----:B------:R-:W-:-:S07]  /*02f0*/  VIADD R17, R17, 0x10 ;  /* 0x0000001011117836 */ /* 0x000fce0000000000 */
.L_x_6:
[----:B0-----:R-:W0:Y:S08]  /*0300*/  LDC.64 R2, c[0x0][0x398] ;  /* 0x0000e600ff027b82 */ /* 0x001e300000000a00 */
[----:B------:R-:W1:Y:S08]  /*0310*/  LDC.64 R6, c[0x0][0x380] ;  /* 0x0000e000ff067b82 */ /* 0x000e700000000a00 */
[----:B------:R-:W2:Y:S01]  /*0320*/  LDC.64 R4, c[0x0][0x388] ;  /* 0x0000e200ff047b82 */ /* 0x000ea20000000a00 */
[----:B0-----:R-:W-:-:S02]  /*0330*/  IMAD R21, R3, UR4, R8 ;  /* 0x0000000403157c24 */ /* 0x001fc4000f8e0208 */
[----:B------:R-:W-:Y:S02]  /*0340*/  IMAD R19, R3, UR4, R10 ;  /* 0x0000000403137c24 */ /* 0x000fe4000f8e020a */
[----:B------:R-:W-:Y:S02]  /*0350*/  IMAD R21, R21, R2, R13 ;  /* 0x0000000215157224 */ /* 0x000fe400078e020d */
[----:B-1----:R-:W-:-:S06]  /*0360*/  IMAD.WIDE R6, R19, 0x4, R6 ;  /* 0x0000000413067825 */ /* 0x002fcc00078e0206 */
[----:B------:R-:W3:Y:S01]  /*0370*/  LDG.E R6, desc[UR8][R6.64] ;  /* 0x0000000806067981 */ /* 0x000ee2000c1e1900 */
[----:B--2---:R-:W-:-:S06]  /*0380*/  IMAD.WIDE R4, R21, 0x4, R4 ;  /* 0x0000000415047825 */ /* 0x004fcc00078e0204 */
[----:B------:R-:W2:Y:S01]  /*0390*/  LDG.E R4, desc[UR8][R4.64] ;  /* 0x0000000804047981 */ /* 0x000ea2000c1e1900 */
[----:B------:R-:W0:Y:S01]  /*03a0*/  S2UR UR7, SR_CgaCtaId ;  /* 0x00000000000779c3 */ /* 0x000e220000008800 */
[----:B------:R-:W-:Y:S02]  /*03b0*/  UMOV UR6, 0x400 ;  /* 0x0000040000067882 */ /* 0x000fe40000000000 */
[----:B------:R-:W-:Y:S01]  /*03c0*/  UIADD3 UR5, UPT, UPT, UR6, 0x1000, URZ ;  /* 0x0000100006057890 */ /* 0x000fe2000fffe0ff */
[----:B------:R-:W-:Y:S02]  /*03d0*/  ISETP.GE.AND P1, PT, R3, 0x1, PT ;  /* 0x000000010300780c */ /* 0x000fe40003f26270 */
[----:B------:R-:W-:Y:S01]  /*03e0*/  IADD3 R19, PT, PT, R15, R0, RZ ;  /* 0x000000000f137210 */ /* 0x000fe20007ffe0ff */
[----:B------:R-:W-:Y:S02]  /*03f0*/  UIADD3 UR4, UPT, UPT, UR4, 0x1, URZ ;  /* 0x0000000104047890 */ /* 0x000fe4000fffe0ff */
[----:B0-----:R-:W-:-:S02]  /*0400*/  ULEA UR6, UR7, UR6, 0x18 ;  /* 0x0000000607067291 */ /* 0x001fc4000f8ec0ff */
[----:B------:R-:W-:-:S04]  /*0410*/  ULEA UR5, UR7, UR5, 0x18 ;  /* 0x0000000507057291 */ /* 0x000fc8000f8ec0ff */
[C---:B------:R-:W-:Y:S02]  /*0420*/  LEA R21, R19.reuse, UR6, 0x2 ;  /* 0x0000000613157c11 */ /* 0x040fe4000f8e10ff */
[----:B------:R-:W-:Y:S02]  /*0430*/  LEA R19, R19, UR5, 0x2 ;  /* 0x0000000513137c11 */ /* 0x000fe4000f8e10ff */
[----:B------:R-:W-:Y:S01]  /*0440*/  ISETP.NE.AND P0, PT, R9, UR4, PT ;  /* 0x0000000409007c0c */ /* 0x000fe2000bf05270 */
[----:B---3--:R0:W-:Y:S04]  /*0450*/  STS [R21], R6 ;  /* 0x0000000615007388 */ /* 0x0081e80000000800 */
[----:B--2---:R0:W-:Y:S01]  /*0460*/  STS [R19], R4 ;  /* 0x0000000413007388 */ /* 0x0041e20000000800 */
[----:B------:R-:W-:Y:S06]  /*0470*/  BAR.SYNC.DEFER_BLOCKING 0x0 ;  /* 0x0000000000007b1d */ /* 0x000fec0000010000 */
[----:B------:R-:W-:Y:S05]  /*0480*/  @!P1 BRA `(.L_x_1) ;  /* 0x0000000400749947 */ /* 0x000fea0003800000 */
[----:B------:R-:W-:Y:S01]  /*0490*/  ISETP.GE.U32.AND P1, PT, R3, 0x8, PT ;  /* 0x000000080300780c */ /* 0x000fe20003f26070 */
[----:B0-----:R-:W-:-:S12]  /*04a0*/  IMAD.MOV.U32 R4, RZ, RZ, RZ ;  /* 0x000000ffff047224 */ /* 0x001fd800078e00ff */
[----:B------:R-:W-:Y:S05]  /*04b0*/  @!P1 BRA `(.L_x_2) ;  /* 0x0000000000a09947 */ /* 0x000fea0003800000 */
[----:B------:R-:W-:Y:S01]  /*04c0*/  LEA R6, R0, UR5, 0x2 ;  /* 0x0000000500067c11 */ /* 0x000fe2000f8e10ff */
[----:B------:R-:W-:Y:S01]  /*04d0*/  IMAD.MOV.U32 R5, RZ, RZ, R16 ;  /* 0x000000ffff057224 */ /* 0x000fe200078e0010 */
[----:B------:R-:W-:-:S07]  /*04e0*/  MOV R4, R17 ;  /* 0x0000001100047202 */ /* 0x000fce0000000f00 */
.L_x_3:
[----:B------:R-:W-:Y:S01]  /*04f0*/  LDS R21, [R4+-0x10] ;  /* 0xfffff00004157984 */ /* 0x000fe20000000800 */
[----:B------:R-:W-:Y:S01]  /*0500*/  LEA R26, R3, R6, 0x2 ;  /* 0x00000006031a7211 */ /* 0x000fe200078e10ff */
[----:B------:R-:W-:Y:S02]  /*0510*/  VIADD R5, R5, 0x8 ;  /* 0x0000000805057836 */ /* 0x000fe40000000000 */
[----:B------:R0:W1:Y:S02]  /*0520*/  LDS R23, [R6] ;  /* 0x0000000006177984 */ /* 0x0000640000000800 */
[----:B------:R-:W-:Y:S01]  /*0530*/  IMAD R28, R3, 0x4, R26 ;  /* 0x00000004031c7824 */ /* 0x000fe200078e021a */
[----:B------:R-:W-:Y:S01]  /*0540*/  ISETP.NE.AND P1, PT, R5, RZ, PT ;  /* 0x000000ff0500720c */ /* 0x000fe20003f25270 */
[----:B------:R-:W-:Y:S03]  /*0550*/  LDS R7, [R4+-0xc] ;  /* 0xfffff40004077984 */ /* 0x000fe60000000800 */
[C---:B------:R-:W-:Y:S01]  /*0560*/  LEA R25, R3.reuse, R28, 0x2 ;  /* 0x0000001c03197211 */ /* 0x040fe200078e10ff */
[----:B------:R-:W2:Y:S01]  /*0570*/  LDS R26, [R26] ;  /* 0x000000001a1a7984 */ /* 0x000ea20000000800 */
[----:B0-----:R-:W-:-:S03]  /*0580*/  LEA R6, R3, R6, 0x5 ;  /* 0x0000000603067211 */ /* 0x001fc600078e28ff */
[----:B------:R-:W-:Y:S04]  /*0590*/  LDS R19, [R28] ;  /* 0x000000001c137984 */ /* 0x000fe80000000800 */
[----:B------:R-:W0:Y:S01]  /*05a0*/  LDS R22, [R4+-0x8] ;  /* 0xfffff80004167984 */ /* 0x000e220000000800 */
[----:B-1----:R-:W-:-:S03]  /*05b0*/  IMAD R24, R21, R23, R18 ;  /* 0x0000001715187224 */ /* 0x002fc600078e0212 */
[----:B------:R-:W-:Y:S04]  /*05c0*/  LDS R18, [R4+-0x4] ;  /* 0xfffffc0004127984 */ /* 0x000fe80000000800 */
[----:B------:R1:W3:Y:S01]  /*05d0*/  LDS R21, [R25] ;  /* 0x0000000019157984 */ /* 0x0002e20000000800 */
[----:B--2---:R-:W-:Y:S02]  /*05e0*/  IMAD R7, R7, R26, R24 ;  /* 0x0000001a07077224 */ /* 0x004fe400078e0218 */
[C---:B------:R-:W-:Y:S01]  /*05f0*/  IMAD R24, R3.reuse, 0x4, R25 ;  /* 0x0000000403187824 */ /* 0x040fe200078e0219 */
[----:B------:R-:W-:Y:S04]  /*0600*/  LDS R26, [R4+0x8] ;  /* 0x00000800041a7984 */ /* 0x000fe80000000800 */
[----:B------:R-:W-:Y:S01]  /*0610*/  LEA R23, R3, R24, 0x2 ;  /* 0x0000001803177211 */ /* 0x000fe200078e10ff */
[----:B0-----:R-:W-:-:S02]  /*0620*/  IMAD R19, R22, R19, R7 ;  /* 0x0000001316137224 */ /* 0x001fc400078e0207 */
[----:B------:R-:W-:Y:S02]  /*0630*/  LDS R7, [R4] ;  /* 0x0000000004077984 */ /* 0x000fe40000000800 */
[C---:B------:R-:W-:Y:S02]  /*0640*/  IMAD R28, R3.reuse, 0x4, R23 ;  /* 0x00000004031c7824 */ /* 0x040fe400078e0217 */
[----:B------:R-:W0:Y:S03]  /*0650*/  LDS R22, [R24] ;  /* 0x0000000018167984 */ /* 0x000e260000000800 */
[----:B-1----:R-:W-:Y:S01]  /*0660*/  LEA R25, R3, R28, 0x2 ;  /* 0x0000001c03197211 */ /* 0x002fe200078e10ff */
[----:B------:R-:W-:Y:S04]  /*0670*/  LDS R23, [R23] ;  /* 0x0000000017177984 */ /* 0x000fe80000000800 */
[----:B------:R-:W-:Y:S04]  /*0680*/  LDS R28, [R28] ;  /* 0x000000001c1c7984 */ /* 0x000fe80000000800 */
[----:B------:R-:W-:Y:S01]  /*0690*/  LDS R25, [R25] ;  /* 0x0000000019197984 */ /* 0x000fe20000000800 */
[----:B---3--:R-:W-:-:S03]  /*06a0*/  IMAD R19, R18, R21, R19 ;  /* 0x0000001512137224 */ /* 0x008fc600078e0213 */
[----:B------:R-:W1:Y:S04]  /*06b0*/  LDS R18, [R4+0x4] ;  /* 0x0000040004127984 */ /* 0x000e680000000800 */
[----:B------:R2:W3:Y:S02]  /*06c0*/  LDS R21, [R4+0xc] ;  /* 0x00000c0004157984 */ /* 0x0004e40000000800 */
[----:B--2---:R-:W-:Y:S02]  /*06d0*/  VIADD R4, R4, 0x20 ;  /* 0x0000002004047836 */ /* 0x004fe40000000000 */
[----:B0-----:R-:W-:-:S04]  /*06e0*/  IMAD R7, R7, R22, R19 ;  /* 0x0000001607077224 */ /* 0x001fc800078e0213 */
[----:B-1----:R-:W-:-:S04]  /*06f0*/  IMAD R7, R18, R23, R7 ;  /* 0x0000001712077224 */ /* 0x002fc800078e0207 */
[----:B------:R-:W-:-:S04]  /*0700*/  IMAD R7, R26, R28, R7 ;  /* 0x0000001c1a077224 */ /* 0x000fc800078e0207 */
[----:B---3--:R-:W-:Y:S01]  /*0710*/  IMAD R18, R21, R25, R7 ;  /* 0x0000001915127224 */ /* 0x008fe200078e0207 */
[----:B------:R-:W-:Y:S06]  /*0720*/  @P1 BRA `(.L_x_3) ;  /* 0xfffffffc00701947 */ /* 0x000fec000383ffff */
[----:B------:R-:W-:-:S07]  /*0730*/  MOV R4, R12 ;  /* 0x0000000c00047202 */ /* 0x000fce0000000f00 */
.L_x_2:
[----:B------:R-:W-:-:S13]  /*0740*/  ISETP.NE.AND P1, PT, R20, RZ, PT ;  /* 0x000000ff1400720c */ /* 0x000fda0003f25270 */
[----:B------:R-:W-:Y:S05]  /*0750*/  @!P1 BRA `(.L_x_1) ;  /* 0x0000000000c09947 */ /* 0x000fea0003800000 */
[----:B------:R-:W-:Y:S01]  /*0760*/  VIADD R5, R20, 0xffffffff ;  /* 0xffffffff14057836 */ /* 0x000fe20000000000 */
[----:B------:R-:W-:-:S04]  /*0770*/  ISETP.NE.AND P2, PT, R14, RZ, PT ;  /* 0x000000ff0e00720c */ /* 0x000fc80003f45270 */
[----:B------:R-:W-:-:S13]  /*0780*/  ISETP.GE.U32.AND P1, PT, R5, 0x3, PT ;  /* 0x000000030500780c */ /* 0x000fda0003f26070 */
[----:B------:R-:W-:Y:S05]  /*0790*/  @!P1 BRA `(.L_x_4) ;  /* 0x0000000000509947 */ /* 0x000fea0003800000 */
[C---:B------:R-:W-:Y:S01]  /*07a0*/  IMAD R6, R4.reuse, R3, R0 ;  /* 0x0000000304067224 */ /* 0x040fe200078e0200 */
[----:B------:R-:W-:Y:S02]  /*07b0*/  IADD3 R5, PT, PT, R15, R4, RZ ;  /* 0x000000040f057210 */ /* 0x000fe40007ffe0ff */
[----:B------:R-:W-:Y:S02]  /*07c0*/  IADD3 R4, PT, PT, R4, 0x4, RZ ;  /* 0x0000000404047810 */ /* 0x000fe40007ffe0ff */
[----:B------:R-:W-:Y:S02]  /*07d0*/  LEA R6, R6, UR5, 0x2 ;  /* 0x0000000506067c11 */ /* 0x000fe4000f8e10ff */
[----:B------:R-:W-:-:S03]  /*07e0*/  LEA R5, R5, UR6, 0x2 ;  /* 0x0000000605057c11 */ /* 0x000fc6000f8e10ff */
[C---:B------:R-:W-:Y:S01]  /*07f0*/  IMAD R24, R3.reuse, 0x4, R6 ;  /* 0x0000000403187824 */ /* 0x040fe200078e0206 */
[----:B------:R-:W-:Y:S04]  /*0800*/  LDS R19, [R6] ;  /* 0x0000000006137984 */ /* 0x000fe80000000800 */
[----:B------:R-:W0:Y:S01]  /*0810*/  LDS R7, [R5] ;  /* 0x0000000005077984 */ /* 0x000e220000000800 */
[----:B------:R-:W-:-:S03]  /*0820*/  LEA R28, R3, R24, 0x2 ;  /* 0x00000018031c7211 */ /* 0x000fc600078e10ff */
[----:B------:R-:W-:Y:S02]  /*0830*/  LDS R22, [R5+0x4] ;  /* 0x0000040005167984 */ /* 0x000fe40000000800 */
[----:B------:R-:W-:Y:S02]  /*0840*/  IMAD R23, R3, 0x4, R28 ;  /* 0x0000000403177824 */ /* 0x000fe400078e021c */
[----:B------:R-:W1:Y:S04]  /*0850*/  LDS R24, [R24] ;  /* 0x0000000018187984 */ /* 0x000e680000000800 */
[----:B------:R-:W-:Y:S04]  /*0860*/  LDS R26, [R5+0x8] ;  /* 0x00000800051a7984 */ /* 0x000fe80000000800 */
[----:B------:R-:W2:Y:S04]  /*0870*/  LDS R28, [R28] ;  /* 0x000000001c1c7984 */ /* 0x000ea80000000800 */
[----:B------:R-:W-:Y:S04]  /*0880*/  LDS R21, [R5+0xc] ;  /* 0x00000c0005157984 */ /* 0x000fe80000000800 */
[----:B------:R-:W3:Y:S01]  /*0890*/  LDS R23, [R23] ;  /* 0x0000000017177984 */ /* 0x000ee20000000800 */
[----:B0-----:R-:W-:-:S04]  /*08a0*/  IMAD R7, R7, R19, R18 ;  /* 0x0000001307077224 */ /* 0x001fc800078e0212 */
[----:B-1----:R-:W-:-:S04]  /*08b0*/  IMAD R7, R22, R24, R7 ;  /* 0x0000001816077224 */ /* 0x002fc800078e0207 */
[----:B--2---:R-:W-:-:S04]  /*08c0*/  IMAD R7, R26, R28, R7 ;  /* 0x0000001c1a077224 */ /* 0x004fc800078e0207 */
[----:B---3--:R-:W-:-:S07]  /*08d0*/  IMAD R18, R21, R23, R7 ;  /* 0x0000001715127224 */ /* 0x008fce00078e0207 */
.L_x_4:
[----:B------:R-:W-:Y:S05]  /*08e0*/  @!P2 BRA `(.L_x_1) ;  /* 0x00000000005ca947 */ /* 0x000fea0003800000 */
[----:B------:R-:W-:Y:S02]  /*08f0*/  ISETP.NE.AND P1, PT, R14, 0x1, PT ;  /* 0x000000010e00780c */ /* 0x000fe40003f25270 */
[----:B------:R-:W-:-:S11]  /*0900*/  LOP3.LUT P2, RZ, R3, 0x1, RZ, 0xc0, !PT ;  /* 0x0000000103ff7812 */ /* 0x000fd6000784c0ff */
[----:B------:R-:W-:Y:S05]  /*0910*/  @!P1 BRA `(.L_x_5) ;  /* 0x0000000000309947 */ /* 0x000fea0003800000 */
[C---:B------:R-:W-:Y:S01]  /*0920*/  IMAD R6, R4.reuse, R3, R0 ;  /* 0x0000000304067224 */ /* 0x040fe200078e0200 */
[----:B------:R-:W-:Y:S02]  /*0930*/  IADD3 R5, PT, PT, R15, R4, RZ ;  /* 0x000000040f057210 */ /* 0x000fe40007ffe0ff */
[----:B------:R-:W-:Y:S02]  /*0940*/  IADD3 R4, PT, PT, R4, 0x2, RZ ;  /* 0x0000000204047810 */ /* 0x000fe40007ffe0ff */
[----:B------:R-:W-:Y:S02]  /*0950*/  LEA R6, R6, UR5, 0x2 ;  /* 0x0000000506067c11 */ /* 0x000fe4000f8e10ff */
[----:B------:R-:W-:-:S03]  /*0960*/  LEA R5, R5, UR6, 0x2 ;  /* 0x0000000605057c11 */ /* 0x000fc6000f8e10ff */
[----:B------:R-:W-:Y:S01]  /*0970*/  IMAD R21, R3, 0x4, R6 ;  /* 0x0000000403157824 */ /* 0x000fe200078e0206 */
[----:B------:R-:W-:Y:S04]  /*0980*/  LDS R19, [R6] ;  /* 0x0000000006137984 */ /* 0x000fe80000000800 */
[----:B------:R-:W0:Y:S04]  /*0990*/  LDS R7, [R5] ;  /* 0x0000000005077984 */ /* 0x000e280000000800 */
[----:B------:R-:W-:Y:S04]  /*09a0*/  LDS R22, [R5+0x4] ;  /* 0x0000040005167984 */ /* 0x000fe80000000800 */
[----:B------:R-:W1:Y:S01]  /*09b0*/  LDS R21, [R21] ;  /* 0x0000000015157984 */ /* 0x000e620000000800 */
[----:B0-----:R-:W-:-:S04]  /*09c0*/  IMAD R7, R7, R19, R18 ;  /* 0x0000001307077224 */ /* 0x001fc800078e0212 */
[----:B-1----:R-:W-:-:S07]  /*09d0*/  IMAD R18, R22, R21, R7 ;  /* 0x0000001516127224 */ /* 0x002fce00078e0207 */
.L_x_5:
[----:B------:R-:W-:Y:S05]  /*09e0*/  @!P2 BRA `(.L_x_1) ;  /* 0x00000000001ca947 */ /* 0x000fea0003800000 */
[----:B------:R-:W-:Y:S01]  /*09f0*/  IMAD R5, R4, R3, R0 ;  /* 0x0000000304057224 */ /* 0x000fe200078e0200 */
[----:B------:R-:W-:-:S04]  /*0a00*/  IADD3 R3, PT, PT, R15, R4, RZ ;  /* 0x000000040f037210 */ /* 0x000fc80007ffe0ff */
[----:B------:R-:W-:Y:S02]  /*0a10*/  LEA R3, R3, UR6, 0x2 ;  /* 0x0000000603037c11 */ /* 0x000fe4000f8e10ff */
[----:B------:R-:W-:-:S04]  /*0a20*/  LEA R5, R5, UR5, 0x2 ;  /* 0x0000000505057c11 */ /* 0x000fc8000f8e10ff */
[----:B------:R-:W-:Y:S04]  /*0a30*/  LDS R3, [R3] ;  /* 0x0000000003037984 */ /* 0x000fe80000000800 */
[----:B------:R-:W0:Y:S02]  /*0a40*/  LDS R5, [R5] ;  /* 0x0000000005057984 */ /* 0x000e240000000800 */
[----:B0-----:R-:W-:-:S07]  /*0a50*/  IMAD R18, R3, R5, R18 ;  /* 0x0000000503127224 */ /* 0x001fce00078e0212 */
.L_x_1:
[----:B------:R-:W-:Y:S06]  /*0a60*/  BAR.SYNC.DEFER_BLOCKING 0x0 ;  /* 0x0000000000007b1d */ /* 0x000fec0000010000 */
[----:B------:R-:W-:Y:S05]  /*0a70*/  @P0 BRA `(.L_x_6) ;  /* 0xfffffff800200947 */ /* 0x000fea000383ffff */
.L_x_0:
[----:B0-----:R-:W0:Y:S01]  /*0a80*/  LDC.64 R4, c[0x0][0x390] ;  /* 0x0000e400ff047b82 */ /* 0x001e220000000a00 */
[----:B------:R-:W-:-:S04]  /*0a90*/  IMAD R3, R11, R2, R13 ;  /* 0x000000020b037224 */ /* 0x000fc800078e020d */
[----:B0-----:R-:W-:-:S05]  /*0aa0*/  IMAD.WIDE R2, R3, 0x4, R4 ;  /* 0x0000000403027825 */ /* 0x001fca00078e0204 */
[----:B------:R-:W-:Y:S01]  /*0ab0*/  STG.E desc[UR8][R2.64], R18 ;  /* 0x0000001202007986 */ /* 0x000fe2000c101908 */
[----:B------:R-:W-:Y:S05]  /*0ac0*/  EXIT ;  /* 0x000000000000794d */ /* 0x000fea0003800000 */
.L_x_7:
[----:B------:R-:W-:-:S00]  /*0ad0*/  BRA `(.L_x_7) ;  /* 0xfffffffc00fc7947 */ /* 0x000fc0000383ffff */
[----:B------:R-:W-:-:S00]  /*0ae0*/  NOP ;  /* 0x0000000000007918 */ /* 0x000fc00000000000 */
        /* <DEDUP_REMOVED lines=9> */
.L_x_8:


//--------------------- .nv.shared._Z6matMulPiS_S_ii --------------------------
	.section	.nv.shared._Z6matMulPiS_S_ii,"aw",@nobits
	.sectionflags	@""
	.align	4
.nv.shared._Z6matMulPiS_S_ii:
	.zero		9216


//--------------------- .nv.shared.reserved.0     --------------------------
	.section	.nv.shared.reserved.0,"aw",@nobits
	.weak		__nv_reservedSMEM_offset_0_alias
	.size		__nv_reservedSMEM_offset_0_alias, 0, 64
	.other		__nv_reservedSMEM_offset_0_alias,@"STO_CUDA_RESERVED_SHARED STV_DEFAULT"
__nv_reservedSMEM_offset_0_alias:
	.zero		0
	.zero		64


//--------------------- .nv.constant0._Z6matMulPiS_S_ii --------------------------
	.section	.nv.constant0._Z6matMulPiS_S_ii,"a",@progbits
	.sectionflags	@""
	.align	4
.nv.constant0._Z6matMulPiS_S_ii:
	.zero		928


//--------------------- SYMBOLS --------------------------

	.type		.nv.reservedSmem.offset0,@object
	.size		.nv.reservedSmem.offset0,0x4
	.type		.nv.reservedSmem.cap,@object
	.size		.nv.reservedSmem.cap,0x4
